//
// Generated by NVIDIA NVVM Compiler
//
// Compiler Build ID: CL-36424714
// Cuda compilation tools, release 13.0, V13.0.88
// Based on NVVM 20.0.0
//

.version 9.0
.target sm_100
.address_size 64

	// .globl	_Z9transposeIfLi1024ELi1024EEvPT_S1_
// _ZZ9transposeIfLi1024ELi1024EEvPT_S1_E6s_data has been demoted

.visible .entry _Z9transposeIfLi1024ELi1024EEvPT_S1_(
	.param .u64 .ptr .align 1 _Z9transposeIfLi1024ELi1024EEvPT_S1__param_0,
	.param .u64 .ptr .align 1 _Z9transposeIfLi1024ELi1024EEvPT_S1__param_1
)
{
	.reg .pred 	%p<4>;
	.reg .b32 	%r<20>;
	.reg .b32 	%f<3>;
	.reg .b64 	%rd<9>;
	// demoted variable
	.shared .align 4 .b8 _ZZ9transposeIfLi1024ELi1024EEvPT_S1_E6s_data[4096];
	ld.param.u64 	%rd1, [_Z9transposeIfLi1024ELi1024EEvPT_S1__param_0];
	ld.param.u64 	%rd2, [_Z9transposeIfLi1024ELi1024EEvPT_S1__param_1];
	mov.u32 	%r5, %ntid.y;
	mov.u32 	%r6, %ctaid.y;
	mov.u32 	%r1, %tid.y;
	mad.lo.s32 	%r2, %r5, %r6, %r1;
	mov.u32 	%r7, %ntid.x;
	mov.u32 	%r8, %ctaid.x;
	mov.u32 	%r3, %tid.x;
	mad.lo.s32 	%r4, %r7, %r8, %r3;
	setp.gt.u32 	%p1, %r2, 1023;
	setp.gt.s32 	%p2, %r4, 1023;
	or.pred  	%p3, %p1, %p2;
	@%p3 bra 	$L__BB0_2;
	cvta.to.global.u64 	%rd3, %rd1;
	cvta.to.global.u64 	%rd4, %rd2;
	shl.b32 	%r9, %r2, 10;
	add.s32 	%r10, %r9, %r4;
	mul.wide.s32 	%rd5, %r10, 4;
	add.s64 	%rd6, %rd3, %rd5;
	ld.global.f32 	%f1, [%rd6];
	cvt.rzi.s32.f32 	%r11, %f1;
	shl.b32 	%r12, %r1, 7;
	mov.u32 	%r13, _ZZ9transposeIfLi1024ELi1024EEvPT_S1_E6s_data;
	add.s32 	%r14, %r13, %r12;
	shl.b32 	%r15, %r3, 2;
	add.s32 	%r16, %r14, %r15;
	st.shared.u32 	[%r16], %r11;
	bar.sync 	0;
	ld.shared.u32 	%r17, [%r16];
	cvt.rn.f32.s32 	%f2, %r17;
	shl.b32 	%r18, %r4, 10;
	add.s32 	%r19, %r18, %r2;
	mul.wide.s32 	%rd7, %r19, 4;
	add.s64 	%rd8, %rd4, %rd7;
	st.global.f32 	[%rd8], %f2;
$L__BB0_2:
	ret;

}


// ===== COMPILED SASS (sm_100) =====

	.target	sm_100

	.elftype	@"ET_EXEC"


//--------------------- .note.nv.tkinfo           --------------------------
	.section	.note.nv.tkinfo,"",@"SHT_NOTE"
	.sectionflags	@"SHF_NOTE_NV_TKINFO"
	.tkinfo
        /*0018*/ 	.word	0x00000002
        /*0030*/ 	.string	""
        /*0030*/ 	.string	"ptxas"
        /*0030*/ 	.string	"Cuda compilation tools, release 13.0, V13.0.88"
        /*0030*/ 	.string	"Build cuda_13.0.r13.0/compiler.36424714_0"
        /*0030*/ 	.string	"-arch sm_100 -m 64 "



//--------------------- .note.nv.cuinfo           --------------------------
	.section	.note.nv.cuinfo,"",@"SHT_NOTE"
	.sectionflags	@"SHF_NOTE_NV_CUINFO"
        /*0018*/ 	.short	0x0002
        /*001a*/ 	.short	0x0064
        /*001c*/ 	.short	0x0082
	.zero		2


//--------------------- .nv.info                  --------------------------
	.section	.nv.info,"",@"SHT_CUDA_INFO"
	.align	4


	//----- nvinfo : EIATTR_REGCOUNT
	.align		4
        /*0000*/ 	.byte	0x04, 0x2f
        /*0002*/ 	.short	(.L_1 - .L_0)
	.align		4
.L_0:
        /*0004*/ 	.word	index@(_Z9transposeIfLi1024ELi1024EEvPT_S1_)
        /*0008*/ 	.word	0x0000000c


	//----- nvinfo : EIATTR_FRAME_SIZE
	.align		4
.L_1:
        /*000c*/ 	.byte	0x04, 0x11
        /*000e*/ 	.short	(.L_3 - .L_2)
	.align		4
.L_2:
        /*0010*/ 	.word	index@(_Z9transposeIfLi1024ELi1024EEvPT_S1_)
        /*0014*/ 	.word	0x00000000


	//----- nvinfo : EIATTR_MIN_STACK_SIZE
	.align		4
.L_3:
        /*0018*/ 	.byte	0x04, 0x12
        /*001a*/ 	.short	(.L_5 - .L_4)
	.align		4
.L_4:
        /*001c*/ 	.word	index@(_Z9transposeIfLi1024ELi1024EEvPT_S1_)
        /*0020*/ 	.word	0x00000000
.L_5:


//--------------------- .nv.compat                --------------------------
	.section	.nv.compat,"",@"SHT_CUDA_COMPAT_INFO"
	.align	4
        /*0000*/ 	.byte	0x02, 0x09, 0x00, 0x00, 0x02, 0x02, 0x01, 0x00, 0x02, 0x05, 0x05, 0x00, 0x03, 0x07, 0x01, 0x01
        /*0010*/ 	.byte	0x02, 0x03, 0x00, 0x00, 0x02, 0x06, 0x01, 0x00, 0x04, 0x0b, 0x08, 0x00, 0x09, 0x00, 0x00, 0x00
        /*0020*/ 	.byte	0x00, 0x00, 0x00, 0x00


//--------------------- .nv.info._Z9transposeIfLi1024ELi1024EEvPT_S1_ --------------------------
	.section	.nv.info._Z9transposeIfLi1024ELi1024EEvPT_S1_,"",@"SHT_CUDA_INFO"
	.sectionflags	@""
	.align	4


	//----- nvinfo : EIATTR_CUDA_API_VERSION
	.align		4
        /*0000*/ 	.byte	0x04, 0x37
        /*0002*/ 	.short	(.L_7 - .L_6)
.L_6:
        /*0004*/ 	.word	0x00000082


	//----- nvinfo : EIATTR_KPARAM_INFO
	.align		4
.L_7:
        /*0008*/ 	.byte	0x04, 0x17
        /*000a*/ 	.short	(.L_9 - .L_8)
.L_8:
        /*000c*/ 	.word	0x00000000
        /*0010*/ 	.short	0x0001
        /*0012*/ 	.short	0x0008
        /*0014*/ 	.byte	0x00, 0xf5, 0x21, 0x00


	//----- nvinfo : EIATTR_KPARAM_INFO
	.align		4
.L_9:
        /*0018*/ 	.byte	0x04, 0x17
        /*001a*/ 	.short	(.L_11 - .L_10)
.L_10:
        /*001c*/ 	.word	0x00000000
        /*0020*/ 	.short	0x0000
        /*0022*/ 	.short	0x0000
        /*0024*/ 	.byte	0x00, 0xf5, 0x21, 0x00


	//----- nvinfo : EIATTR_SPARSE_MMA_MASK
	.align		4
.L_11:
        /*0028*/ 	.byte	0x03, 0x50
        /*002a*/ 	.short	0x0000


	//----- nvinfo : EIATTR_MAXREG_COUNT
	.align		4
        /*002c*/ 	.byte	0x03, 0x1b
        /*002e*/ 	.short	0x00ff


	//----- nvinfo : EIATTR_NUM_BARRIERS
	.align		4
        /*0030*/ 	.byte	0x02, 0x4c
        /*0032*/ 	.byte	0x01
	.zero		1


	//----- nvinfo : EIATTR_MERCURY_ISA_VERSION
	.align		4
        /*0034*/ 	.byte	0x03, 0x5f
        /*0036*/ 	.short	0x0101


	//----- nvinfo : EIATTR_VRC_CTA_INIT_COUNT
	.align		4
        /*0038*/ 	.byte	0x02, 0x4a
	.zero		1
	.zero		1


	//----- nvinfo : EIATTR_EXIT_INSTR_OFFSETS
	.align		4
        /*003c*/ 	.byte	0x04, 0x1c
        /*003e*/ 	.short	(.L_13 - .L_12)


	//   ....[0]....
.L_12:
        /*0040*/ 	.word	0x000000b0


	//   ....[1]....
        /*0044*/ 	.word	0x000001f0


	//----- nvinfo : EIATTR_CBANK_PARAM_SIZE
	.align		4
.L_13:
        /*0048*/ 	.byte	0x03, 0x19
        /*004a*/ 	.short	0x0010


	//----- nvinfo : EIATTR_PARAM_CBANK
	.align		4
        /*004c*/ 	.byte	0x04, 0x0a
        /*004e*/ 	.short	(.L_15 - .L_14)
	.align		4
.L_14:
        /*0050*/ 	.word	index@(.nv.constant0._Z9transposeIfLi1024ELi1024EEvPT_S1_)
        /*0054*/ 	.short	0x0380
        /*0056*/ 	.short	0x0010


	//----- nvinfo : EIATTR_SW_WAR
	.align		4
.L_15:
        /*0058*/ 	.byte	0x04, 0x36
        /*005a*/ 	.short	(.L_17 - .L_16)
.L_16:
        /*005c*/ 	.word	0x00000008
.L_17:


//--------------------- .nv.callgraph             --------------------------
	.section	.nv.callgraph,"",@"SHT_CUDA_CALLGRAPH"
	.align	4
	.sectionentsize	8
	.align		4
        /*0000*/ 	.word	0x00000000
	.align		4
        /*0004*/ 	.word	0xffffffff
	.align		4
        /*0008*/ 	.word	0x00000000
	.align		4
        /*000c*/ 	.word	0xfffffffe
	.align		4
        /*0010*/ 	.word	0x00000000
	.align		4
        /*0014*/ 	.word	0xfffffffd
	.align		4
        /*0018*/ 	.word	0x00000000
	.align		4
        /*001c*/ 	.word	0xfffffffc


//--------------------- .text._Z9transposeIfLi1024ELi1024EEvPT_S1_ --------------------------
	.section	.text._Z9transposeIfLi1024ELi1024EEvPT_S1_,"ax",@progbits
	.align	128
        .global         _Z9transposeIfLi1024ELi1024EEvPT_S1_
        .type           _Z9transposeIfLi1024ELi1024EEvPT_S1_,@function
        .size           _Z9transposeIfLi1024ELi1024EEvPT_S1_,(.L_x_1 - _Z9transposeIfLi1024ELi1024EEvPT_S1_)
        .other          _Z9transposeIfLi1024ELi1024EEvPT_S1_,@"STO_CUDA_ENTRY STV_DEFAULT"
_Z9transposeIfLi1024ELi1024EEvPT_S1_:
.text._Z9transposeIfLi1024ELi1024EEvPT_S1_:
[----:B------:R-:W-:Y:S01]  /*0000*/  LDC R1, c[0x0][0x37c] ;  /* 0x0000df00ff017b82 */ /* 0x000fe20000000800 */
[----:B------:R-:W0:Y:S01]  /*0010*/  S2R R7, SR_CTAID.X ;  /* 0x0000000000077919 */ /* 0x000e220000002500 */
[----:B------:R-:W1:Y:S01]  /*0020*/  LDCU UR4, c[0x0][0x364] ;  /* 0x00006c80ff0477ac */ /* 0x000e620008000800 */
[----:B------:R-:W0:Y:S01]  /*0030*/  S2R R8, SR_TID.X ;  /* 0x0000000000087919 */ /* 0x000e220000002100 */
[----:B------:R-:W0:Y:S01]  /*0040*/  LDCU UR5, c[0x0][0x360] ;  /* 0x00006c00ff0577ac */ /* 0x000e220008000800 */
[----:B------:R-:W1:Y:S01]  /*0050*/  S2R R0, SR_CTAID.Y ;  /* 0x0000000000007919 */ /* 0x000e620000002600 */
[----:B------:R-:W1:Y:S01]  /*0060*/  S2R R9, SR_TID.Y ;  /* 0x0000000000097919 */ /* 0x000e620000002200 */
[----:B0-----:R-:W-:-:S05]  /*0070*/  IMAD R7, R7, UR5, R8 ;  /* 0x0000000507077c24 */ /* 0x001fca000f8e0208 */
[----:B------:R-:W-:Y:S01]  /*0080*/  ISETP.GT.AND P0, PT, R7, 0x3ff, PT ;  /* 0x000003ff0700780c */ /* 0x000fe20003f04270 */
[----:B-1----:R-:W-:-:S05]  /*0090*/  IMAD R0, R0, UR4, R9 ;  /* 0x0000000400007c24 */ /* 0x002fca000f8e0209 */
[----:B------:R-:W-:-:S13]  /*00a0*/  ISETP.GT.U32.OR P0, PT, R0, 0x3ff, P0 ;  /* 0x000003ff0000780c */ /* 0x000fda0000704470 */
[----:B------:R-:W-:Y:S05]  /*00b0*/  @P0 EXIT ;  /* 0x000000000000094d */ /* 0x000fea0003800000 */
[----:B------:R-:W0:Y:S01]  /*00c0*/  LDC.64 R2, c[0x0][0x380] ;  /* 0x0000e000ff027b82 */ /* 0x000e220000000a00 */
[----:B------:R-:W1:Y:S01]  /*00d0*/  LDCU.64 UR6, c[0x0][0x358] ;  /* 0x00006b00ff0677ac */ /* 0x000e620008000a00 */
[----:B------:R-:W-:-:S05]  /*00e0*/  LEA R5, R0, R7, 0xa ;  /* 0x0000000700057211 */ /* 0x000fca00078e50ff */
[----:B0-----:R-:W-:-:S05]  /*00f0*/  IMAD.WIDE R2, R5, 0x4, R2 ;  /* 0x0000000405027825 */ /* 0x001fca00078e0202 */
[----:B-1----:R0:W2:Y:S01]  /*0100*/  LDG.E R6, desc[UR6][R2.64] ;  /* 0x0000000602067981 */ /* 0x0020a2000c1e1900 */
[----:B------:R-:W1:Y:S01]  /*0110*/  S2UR UR5, SR_CgaCtaId ;  /* 0x00000000000579c3 */ /* 0x000e620000008800 */
[----:B------:R-:W-:Y:S01]  /*0120*/  UMOV UR4, 0x400 ;  /* 0x0000040000047882 */ /* 0x000fe20000000000 */
[----:B0-----:R-:W-:Y:S01]  /*0130*/  LEA R3, R7, R0, 0xa ;  /* 0x0000000007037211 */ /* 0x001fe200078e50ff */
[----:B-1----:R-:W-:-:S06]  /*0140*/  ULEA UR4, UR5, UR4, 0x18 ;  /* 0x0000000405047291 */ /* 0x002fcc000f8ec0ff */
[----:B------:R-:W-:-:S04]  /*0150*/  LEA R4, R9, UR4, 0x7 ;  /* 0x0000000409047c11 */ /* 0x000fc8000f8e38ff */
[----:B------:R-:W-:Y:S02]  /*0160*/  LEA R9, R8, R4, 0x2 ;  /* 0x0000000408097211 */ /* 0x000fe400078e10ff */
[----:B------:R-:W0:Y:S02]  /*0170*/  LDC.64 R4, c[0x0][0x388] ;  /* 0x0000e200ff047b82 */ /* 0x000e240000000a00 */
[----:B0-----:R-:W-:Y:S01]  /*0180*/  IMAD.WIDE R2, R3, 0x4, R4 ;  /* 0x0000000403027825 */ /* 0x001fe200078e0204 */
[----:B--2---:R-:W0:Y:S02]  /*0190*/  F2I.TRUNC.NTZ R6, R6 ;  /* 0x0000000600067305 */ /* 0x004e24000020f100 */
[----:B0-----:R-:W-:Y:S03]  /*01a0*/  STS [R9], R6 ;  /* 0x0000000609007388 */ /* 0x001fe60000000800 */
[----:B------:R-:W-:Y:S06]  /*01b0*/  BAR.SYNC.DEFER_BLOCKING 0x0 ;  /* 0x0000000000007b1d */ /* 0x000fec0000010000 */
[----:B------:R-:W0:Y:S02]  /*01c0*/  LDS R8, [R9] ;  /* 0x0000000009087984 */ /* 0x000e240000000800 */
[----:B0-----:R-:W-:-:S05]  /*01d0*/  I2FP.F32.S32 R5, R8 ;  /* 0x0000000800057245 */ /* 0x001fca0000201400 */
[----:B------:R-:W-:Y:S01]  /*01e0*/  STG.E desc[UR6][R2.64], R5 ;  /* 0x0000000502007986 */ /* 0x000fe2000c101906 */
[----:B------:R-:W-:Y:S05]  /*01f0*/  EXIT ;  /* 0x000000000000794d */ /* 0x000fea0003800000 */
.L_x_0:
[----:B------:R-:W-:-:S00]  /*0200*/  BRA `(.L_x_0) ;  /* 0xfffffffc00fc7947 */ /* 0x000fc0000383ffff */
[----:B------:R-:W-:-:S00]  /*0210*/  NOP ;  /* 0x0000000000007918 */ /* 0x000fc00000000000 */
        /* <DEDUP_REMOVED lines=14> */
.L_x_1:


//--------------------- .nv.shared._Z9transposeIfLi1024ELi1024EEvPT_S1_ --------------------------
	.section	.nv.shared._Z9transposeIfLi1024ELi1024EEvPT_S1_,"aw",@nobits
	.sectionflags	@""
	.align	4
.nv.shared._Z9transposeIfLi1024ELi1024EEvPT_S1_:
	.zero		5120


//--------------------- .nv.shared.reserved.0     --------------------------
	.section	.nv.shared.reserved.0,"aw",@nobits
	.weak		__nv_reservedSMEM_offset_0_alias
	.size		__nv_reservedSMEM_offset_0_alias, 0, 64
	.other		__nv_reservedSMEM_offset_0_alias,@"STO_CUDA_RESERVED_SHARED STV_DEFAULT"
__nv_reservedSMEM_offset_0_alias:
	.zero		0
	.zero		64


//--------------------- .nv.constant0._Z9transposeIfLi1024ELi1024EEvPT_S1_ --------------------------
	.section	.nv.constant0._Z9transposeIfLi1024ELi1024EEvPT_S1_,"a",@progbits
	.sectionflags	@""
	.align	4
.nv.constant0._Z9transposeIfLi1024ELi1024EEvPT_S1_:
	.zero		912


//--------------------- SYMBOLS --------------------------

	.type		.nv.reservedSmem.offset0,@object
	.size		.nv.reservedSmem.offset0,0x4
	.type		.nv.reservedSmem.cap,@object
	.size		.nv.reservedSmem.cap,0x4
